//
// Generated by NVIDIA NVVM Compiler
//
// Compiler Build ID: CL-36424714
// Cuda compilation tools, release 13.0, V13.0.88
// Based on NVVM 20.0.0
//

.version 9.0
.target sm_100
.address_size 64

	// .globl	_Z13reduce_threadPi

.visible .entry _Z13reduce_threadPi(
	.param .u64 .ptr .align 1 _Z13reduce_threadPi_param_0
)
{
	.reg .pred 	%p<5>;
	.reg .b32 	%r<11>;
	.reg .b64 	%rd<7>;

	ld.param.u64 	%rd2, [_Z13reduce_threadPi_param_0];
	mov.u32 	%r1, %tid.x;
	mov.u32 	%r10, %ntid.x;
	setp.lt.u32 	%p1, %r10, 2;
	@%p1 bra 	$L__BB0_6;
	cvta.to.global.u64 	%rd3, %rd2;
	mov.u32 	%r6, %ctaid.x;
	mad.lo.s32 	%r7, %r6, %r10, %r1;
	mul.wide.s32 	%rd4, %r7, 4;
	add.s64 	%rd1, %rd3, %rd4;
$L__BB0_2:
	mov.u32 	%r3, %r10;
	shr.u32 	%r10, %r3, 1;
	setp.ge.u32 	%p2, %r1, %r10;
	@%p2 bra 	$L__BB0_5;
	ld.global.u32 	%r8, [%rd1];
	shl.b32 	%r9, %r10, 2;
	cvt.u64.u32 	%rd5, %r9;
	add.s64 	%rd6, %rd1, %rd5;
	ld.global.u32 	%r5, [%rd6];
	setp.ge.s32 	%p3, %r8, %r5;
	@%p3 bra 	$L__BB0_5;
	st.global.u32 	[%rd1], %r5;
$L__BB0_5:
	bar.sync 	0;
	setp.gt.u32 	%p4, %r3, 3;
	@%p4 bra 	$L__BB0_2;
$L__BB0_6:
	ret;

}
	// .globl	_Z12reduce_blockPi
.visible .entry _Z12reduce_blockPi(
	.param .u64 .ptr .align 1 _Z12reduce_blockPi_param_0
)
{
	.reg .pred 	%p<5>;
	.reg .b32 	%r<10>;
	.reg .b64 	%rd<7>;

	ld.param.u64 	%rd2, [_Z12reduce_blockPi_param_0];
	mov.u32 	%r1, %tid.x;
	mov.u32 	%r9, %ntid.x;
	setp.lt.u32 	%p1, %r9, 2;
	@%p1 bra 	$L__BB1_6;
	shl.b32 	%r6, %r1, 10;
	cvta.to.global.u64 	%rd3, %rd2;
	mul.wide.u32 	%rd4, %r6, 4;
	add.s64 	%rd1, %rd3, %rd4;
$L__BB1_2:
	mov.u32 	%r3, %r9;
	shr.u32 	%r9, %r3, 1;
	setp.ge.u32 	%p2, %r1, %r9;
	@%p2 bra 	$L__BB1_5;
	ld.global.u32 	%r7, [%rd1];
	shl.b32 	%r8, %r9, 10;
	mul.wide.s32 	%rd5, %r8, 4;
	add.s64 	%rd6, %rd1, %rd5;
	ld.global.u32 	%r5, [%rd6];
	setp.ge.s32 	%p3, %r7, %r5;
	@%p3 bra 	$L__BB1_5;
	st.global.u32 	[%rd1], %r5;
$L__BB1_5:
	bar.sync 	0;
	setp.gt.u32 	%p4, %r3, 3;
	@%p4 bra 	$L__BB1_2;
$L__BB1_6:
	ret;

}


// ===== COMPILED SASS (sm_100) =====

	.target	sm_100

	.elftype	@"ET_EXEC"


//--------------------- .note.nv.tkinfo           --------------------------
	.section	.note.nv.tkinfo,"",@"SHT_NOTE"
	.sectionflags	@"SHF_NOTE_NV_TKINFO"
	.tkinfo
        /*0018*/ 	.word	0x00000002
        /*0030*/ 	.string	""
        /*0030*/ 	.string	"ptxas"
        /*0030*/ 	.string	"Cuda compilation tools, release 13.0, V13.0.88"
        /*0030*/ 	.string	"Build cuda_13.0.r13.0/compiler.36424714_0"
        /*0030*/ 	.string	"-arch sm_100 -m 64 "



//--------------------- .note.nv.cuinfo           --------------------------
	.section	.note.nv.cuinfo,"",@"SHT_NOTE"
	.sectionflags	@"SHF_NOTE_NV_CUINFO"
        /*0018*/ 	.short	0x0002
        /*001a*/ 	.short	0x0064
        /*001c*/ 	.short	0x0082
	.zero		2


//--------------------- .nv.info                  --------------------------
	.section	.nv.info,"",@"SHT_CUDA_INFO"
	.align	4


	//----- nvinfo : EIATTR_REGCOUNT
	.align		4
        /*0000*/ 	.byte	0x04, 0x2f
        /*0002*/ 	.short	(.L_1 - .L_0)
	.align		4
.L_0:
        /*0004*/ 	.word	index@(_Z13reduce_threadPi)
        /*0008*/ 	.word	0x0000000b


	//----- nvinfo : EIATTR_FRAME_SIZE
	.align		4
.L_1:
        /*000c*/ 	.byte	0x04, 0x11
        /*000e*/ 	.short	(.L_3 - .L_2)
	.align		4
.L_2:
        /*0010*/ 	.word	index@(_Z13reduce_threadPi)
        /*0014*/ 	.word	0x00000000


	//----- nvinfo : EIATTR_REGCOUNT
	.align		4
.L_3:
        /*0018*/ 	.byte	0x04, 0x2f
        /*001a*/ 	.short	(.L_5 - .L_4)
	.align		4
.L_4:
        /*001c*/ 	.word	index@(_Z12reduce_blockPi)
        /*0020*/ 	.word	0x0000000b


	//----- nvinfo : EIATTR_FRAME_SIZE
	.align		4
.L_5:
        /*0024*/ 	.byte	0x04, 0x11
        /*0026*/ 	.short	(.L_7 - .L_6)
	.align		4
.L_6:
        /*0028*/ 	.word	index@(_Z12reduce_blockPi)
        /*002c*/ 	.word	0x00000000


	//----- nvinfo : EIATTR_MIN_STACK_SIZE
	.align		4
.L_7:
        /*0030*/ 	.byte	0x04, 0x12
        /*0032*/ 	.short	(.L_9 - .L_8)
	.align		4
.L_8:
        /*0034*/ 	.word	index@(_Z12reduce_blockPi)
        /*0038*/ 	.word	0x00000000


	//----- nvinfo : EIATTR_MIN_STACK_SIZE
	.align		4
.L_9:
        /*003c*/ 	.byte	0x04, 0x12
        /*003e*/ 	.short	(.L_11 - .L_10)
	.align		4
.L_10:
        /*0040*/ 	.word	index@(_Z13reduce_threadPi)
        /*0044*/ 	.word	0x00000000
.L_11:


//--------------------- .nv.compat                --------------------------
	.section	.nv.compat,"",@"SHT_CUDA_COMPAT_INFO"
	.align	4
        /*0000*/ 	.byte	0x02, 0x09, 0x00, 0x00, 0x02, 0x02, 0x01, 0x00, 0x02, 0x05, 0x05, 0x00, 0x03, 0x07, 0x01, 0x01
        /*0010*/ 	.byte	0x02, 0x03, 0x00, 0x00, 0x02, 0x06, 0x01, 0x00, 0x04, 0x0b, 0x08, 0x00, 0x09, 0x00, 0x00, 0x00
        /*0020*/ 	.byte	0x00, 0x00, 0x00, 0x00


//--------------------- .nv.info._Z12reduce_blockPi --------------------------
	.section	.nv.info._Z12reduce_blockPi,"",@"SHT_CUDA_INFO"
	.sectionflags	@""
	.align	4


	//----- nvinfo : EIATTR_CUDA_API_VERSION
	.align		4
        /*0000*/ 	.byte	0x04, 0x37
        /*0002*/ 	.short	(.L_13 - .L_12)
.L_12:
        /*0004*/ 	.word	0x00000082


	//----- nvinfo : EIATTR_KPARAM_INFO
	.align		4
.L_13:
        /*0008*/ 	.byte	0x04, 0x17
        /*000a*/ 	.short	(.L_15 - .L_14)
.L_14:
        /*000c*/ 	.word	0x00000000
        /*0010*/ 	.short	0x0000
        /*0012*/ 	.short	0x0000
        /*0014*/ 	.byte	0x00, 0xf5, 0x21, 0x00


	//----- nvinfo : EIATTR_SPARSE_MMA_MASK
	.align		4
.L_15:
        /*0018*/ 	.byte	0x03, 0x50
        /*001a*/ 	.short	0x0000


	//----- nvinfo : EIATTR_MAXREG_COUNT
	.align		4
        /*001c*/ 	.byte	0x03, 0x1b
        /*001e*/ 	.short	0x00ff


	//----- nvinfo : EIATTR_NUM_BARRIERS
	.align		4
        /*0020*/ 	.byte	0x02, 0x4c
        /*0022*/ 	.byte	0x01
	.zero		1


	//----- nvinfo : EIATTR_MERCURY_ISA_VERSION
	.align		4
        /*0024*/ 	.byte	0x03, 0x5f
        /*0026*/ 	.short	0x0101


	//----- nvinfo : EIATTR_VRC_CTA_INIT_COUNT
	.align		4
        /*0028*/ 	.byte	0x02, 0x4a
	.zero		1
	.zero		1


	//----- nvinfo : EIATTR_EXIT_INSTR_OFFSETS
	.align		4
        /*002c*/ 	.byte	0x04, 0x1c
        /*002e*/ 	.short	(.L_17 - .L_16)


	//   ....[0]....
.L_16:
        /*0030*/ 	.word	0x00000030


	//   ....[1]....
        /*0034*/ 	.word	0x00000180


	//----- nvinfo : EIATTR_CRS_STACK_SIZE
	.align		4
.L_17:
        /*0038*/ 	.byte	0x04, 0x1e
        /*003a*/ 	.short	(.L_19 - .L_18)
.L_18:
        /*003c*/ 	.word	0x00000000


	//----- nvinfo : EIATTR_CBANK_PARAM_SIZE
	.align		4
.L_19:
        /*0040*/ 	.byte	0x03, 0x19
        /*0042*/ 	.short	0x0008


	//----- nvinfo : EIATTR_PARAM_CBANK
	.align		4
        /*0044*/ 	.byte	0x04, 0x0a
        /*0046*/ 	.short	(.L_21 - .L_20)
	.align		4
.L_20:
        /*0048*/ 	.word	index@(.nv.constant0._Z12reduce_blockPi)
        /*004c*/ 	.short	0x0380
        /*004e*/ 	.short	0x0008


	//----- nvinfo : EIATTR_SW_WAR
	.align		4
.L_21:
        /*0050*/ 	.byte	0x04, 0x36
        /*0052*/ 	.short	(.L_23 - .L_22)
.L_22:
        /*0054*/ 	.word	0x00000008
.L_23:


//--------------------- .nv.info._Z13reduce_threadPi --------------------------
	.section	.nv.info._Z13reduce_threadPi,"",@"SHT_CUDA_INFO"
	.sectionflags	@""
	.align	4


	//----- nvinfo : EIATTR_CUDA_API_VERSION
	.align		4
        /*0000*/ 	.byte	0x04, 0x37
        /*0002*/ 	.short	(.L_25 - .L_24)
.L_24:
        /*0004*/ 	.word	0x00000082


	//----- nvinfo : EIATTR_KPARAM_INFO
	.align		4
.L_25:
        /*0008*/ 	.byte	0x04, 0x17
        /*000a*/ 	.short	(.L_27 - .L_26)
.L_26:
        /*000c*/ 	.word	0x00000000
        /*0010*/ 	.short	0x0000
        /*0012*/ 	.short	0x0000
        /*0014*/ 	.byte	0x00, 0xf5, 0x21, 0x00


	//----- nvinfo : EIATTR_SPARSE_MMA_MASK
	.align		4
.L_27:
        /*0018*/ 	.byte	0x03, 0x50
        /*001a*/ 	.short	0x0000


	//----- nvinfo : EIATTR_MAXREG_COUNT
	.align		4
        /*001c*/ 	.byte	0x03, 0x1b
        /*001e*/ 	.short	0x00ff


	//----- nvinfo : EIATTR_NUM_BARRIERS
	.align		4
        /*0020*/ 	.byte	0x02, 0x4c
        /*0022*/ 	.byte	0x01
	.zero		1


	//----- nvinfo : EIATTR_MERCURY_ISA_VERSION
	.align		4
        /*0024*/ 	.byte	0x03, 0x5f
        /*0026*/ 	.short	0x0101


	//----- nvinfo : EIATTR_VRC_CTA_INIT_COUNT
	.align		4
        /*0028*/ 	.byte	0x02, 0x4a
	.zero		1
	.zero		1


	//----- nvinfo : EIATTR_EXIT_INSTR_OFFSETS
	.align		4
        /*002c*/ 	.byte	0x04, 0x1c
        /*002e*/ 	.short	(.L_29 - .L_28)


	//   ....[0]....
.L_28:
        /*0030*/ 	.word	0x00000030


	//   ....[1]....
        /*0034*/ 	.word	0x00000190


	//----- nvinfo : EIATTR_CRS_STACK_SIZE
	.align		4
.L_29:
        /*0038*/ 	.byte	0x04, 0x1e
        /*003a*/ 	.short	(.L_31 - .L_30)
.L_30:
        /*003c*/ 	.word	0x00000000


	//----- nvinfo : EIATTR_CBANK_PARAM_SIZE
	.align		4
.L_31:
        /*0040*/ 	.byte	0x03, 0x19
        /*0042*/ 	.short	0x0008


	//----- nvinfo : EIATTR_PARAM_CBANK
	.align		4
        /*0044*/ 	.byte	0x04, 0x0a
        /*0046*/ 	.short	(.L_33 - .L_32)
	.align		4
.L_32:
        /*0048*/ 	.word	index@(.nv.constant0._Z13reduce_threadPi)
        /*004c*/ 	.short	0x0380
        /*004e*/ 	.short	0x0008


	//----- nvinfo : EIATTR_SW_WAR
	.align		4
.L_33:
        /*0050*/ 	.byte	0x04, 0x36
        /*0052*/ 	.short	(.L_35 - .L_34)
.L_34:
        /*0054*/ 	.word	0x00000008
.L_35:


//--------------------- .nv.callgraph             --------------------------
	.section	.nv.callgraph,"",@"SHT_CUDA_CALLGRAPH"
	.align	4
	.sectionentsize	8
	.align		4
        /*0000*/ 	.word	0x00000000
	.align		4
        /*0004*/ 	.word	0xffffffff
	.align		4
        /*0008*/ 	.word	0x00000000
	.align		4
        /*000c*/ 	.word	0xfffffffe
	.align		4
        /*0010*/ 	.word	0x00000000
	.align		4
        /*0014*/ 	.word	0xfffffffd
	.align		4
        /*0018*/ 	.word	0x00000000
	.align		4
        /*001c*/ 	.word	0xfffffffc


//--------------------- .text._Z12reduce_blockPi  --------------------------
	.section	.text._Z12reduce_blockPi,"ax",@progbits
	.align	128
        .global         _Z12reduce_blockPi
        .type           _Z12reduce_blockPi,@function
        .size           _Z12reduce_blockPi,(.L_x_8 - _Z12reduce_blockPi)
        .other          _Z12reduce_blockPi,@"STO_CUDA_ENTRY STV_DEFAULT"
_Z12reduce_blockPi:
.text._Z12reduce_blockPi:
[----:B------:R-:W-:Y:S08]  /*0000*/  LDC R1, c[0x0][0x37c] ;  /* 0x0000df00ff017b82 */ /* 0x000ff00000000800 */
[----:B------:R-:W0:Y:S02]  /*0010*/  LDC R0, c[0x0][0x360] ;  /* 0x0000d800ff007b82 */ /* 0x000e240000000800 */
[----:B0-----:R-:W-:-:S13]  /*0020*/  ISETP.GE.U32.AND P0, PT, R0, 0x2, PT ;  /* 0x000000020000780c */ /* 0x001fda0003f06070 */
[----:B------:R-:W-:Y:S05]  /*0030*/  @!P0 EXIT ;  /* 0x000000000000894d */ /* 0x000fea0003800000 */
[----:B------:R-:W0:Y:S01]  /*0040*/  S2R R7, SR_TID.X ;  /* 0x0000000000077919 */ /* 0x000e220000002100 */
[----:B------:R-:W1:Y:S01]  /*0050*/  LDC.64 R2, c[0x0][0x380] ;  /* 0x0000e000ff027b82 */ /* 0x000e620000000a00 */
[----:B------:R-:W2:Y:S01]  /*0060*/  LDCU.64 UR4, c[0x0][0x358] ;  /* 0x00006b00ff0477ac */ /* 0x000ea20008000a00 */
[----:B0-----:R-:W-:-:S04]  /*0070*/  IMAD.SHL.U32 R5, R7, 0x400, RZ ;  /* 0x0000040007057824 */ /* 0x001fc800078e00ff */
[----:B-12---:R-:W-:-:S07]  /*0080*/  IMAD.WIDE.U32 R2, R5, 0x4, R2 ;  /* 0x0000000405027825 */ /* 0x006fce00078e0002 */
.L_x_2:
[--C-:B------:R-:W-:Y:S01]  /*0090*/  IMAD.MOV.U32 R8, RZ, RZ, R0.reuse ;  /* 0x000000ffff087224 */ /* 0x100fe200078e0000 */
[----:B------:R-:W-:Y:S01]  /*00a0*/  SHF.R.U32.HI R0, RZ, 0x1, R0 ;  /* 0x00000001ff007819 */ /* 0x000fe20000011600 */
[----:B------:R-:W-:Y:S03]  /*00b0*/  BSSY.RECONVERGENT B0, `(.L_x_0) ;  /* 0x0000009000007945 */ /* 0x000fe60003800200 */
[----:B------:R-:W-:-:S13]  /*00c0*/  ISETP.GE.U32.AND P0, PT, R7, R0, PT ;  /* 0x000000000700720c */ /* 0x000fda0003f06070 */
[----:B0-----:R-:W-:Y:S05]  /*00d0*/  @P0 BRA `(.L_x_1) ;  /* 0x0000000000180947 */ /* 0x001fea0003800000 */
[----:B------:R-:W-:Y:S01]  /*00e0*/  IMAD.SHL.U32 R5, R0, 0x400, RZ ;  /* 0x0000040000057824 */ /* 0x000fe200078e00ff */
[----:B------:R-:W2:Y:S03]  /*00f0*/  LDG.E R6, desc[UR4][R2.64] ;  /* 0x0000000402067981 */ /* 0x000ea6000c1e1900 */
[----:B------:R-:W-:-:S06]  /*0100*/  IMAD.WIDE R4, R5, 0x4, R2 ;  /* 0x0000000405047825 */ /* 0x000fcc00078e0202 */
[----:B------:R-:W2:Y:S02]  /*0110*/  LDG.E R5, desc[UR4][R4.64] ;  /* 0x0000000404057981 */ /* 0x000ea4000c1e1900 */
[----:B--2---:R-:W-:-:S13]  /*0120*/  ISETP.GE.AND P0, PT, R6, R5, PT ;  /* 0x000000050600720c */ /* 0x004fda0003f06270 */
[----:B------:R0:W-:Y:S02]  /*0130*/  @!P0 STG.E desc[UR4][R2.64], R5 ;  /* 0x0000000502008986 */ /* 0x0001e4000c101904 */
.L_x_1:
[----:B------:R-:W-:Y:S05]  /*0140*/  BSYNC.RECONVERGENT B0 ;  /* 0x0000000000007941 */ /* 0x000fea0003800200 */
.L_x_0:
[----:B------:R-:W-:Y:S01]  /*0150*/  BAR.SYNC.DEFER_BLOCKING 0x0 ;  /* 0x0000000000007b1d */ /* 0x000fe20000010000 */
[----:B------:R-:W-:-:S13]  /*0160*/  ISETP.GT.U32.AND P0, PT, R8, 0x3, PT ;  /* 0x000000030800780c */ /* 0x000fda0003f04070 */
[----:B------:R-:W-:Y:S05]  /*0170*/  @P0 BRA `(.L_x_2) ;  /* 0xfffffffc00c40947 */ /* 0x000fea000383ffff */
[----:B------:R-:W-:Y:S05]  /*0180*/  EXIT ;  /* 0x000000000000794d */ /* 0x000fea0003800000 */
.L_x_3:
[----:B------:R-:W-:-:S00]  /*0190*/  BRA `(.L_x_3) ;  /* 0xfffffffc00fc7947 */ /* 0x000fc0000383ffff */
[----:B------:R-:W-:-:S00]  /*01a0*/  NOP ;  /* 0x0000000000007918 */ /* 0x000fc00000000000 */
        /* <DEDUP_REMOVED lines=13> */
.L_x_8:


//--------------------- .text._Z13reduce_threadPi --------------------------
	.section	.text._Z13reduce_threadPi,"ax",@progbits
	.align	128
        .global         _Z13reduce_threadPi
        .type           _Z13reduce_threadPi,@function
        .size           _Z13reduce_threadPi,(.L_x_9 - _Z13reduce_threadPi)
        .other          _Z13reduce_threadPi,@"STO_CUDA_ENTRY STV_DEFAULT"
_Z13reduce_threadPi:
.text._Z13reduce_threadPi:
[----:B------:R-:W-:Y:S08]  /*0000*/  LDC R1, c[0x0][0x37c] ;  /* 0x0000df00ff017b82 */ /* 0x000ff00000000800 */
[----:B------:R-:W0:Y:S02]  /*0010*/  LDC R7, c[0x0][0x360] ;  /* 0x0000d800ff077b82 */ /* 0x000e240000000800 */
[----:B0-----:R-:W-:-:S13]  /*0020*/  ISETP.GE.U32.AND P0, PT, R7, 0x2, PT ;  /* 0x000000020700780c */ /* 0x001fda0003f06070 */
[----:B------:R-:W-:Y:S05]  /*0030*/  @!P0 EXIT ;  /* 0x000000000000894d */ /* 0x000fea0003800000 */
[----:B------:R-:W0:Y:S01]  /*0040*/  S2R R6, SR_TID.X ;  /* 0x0000000000067919 */ /* 0x000e220000002100 */
[----:B------:R-:W0:Y:S01]  /*0050*/  S2UR UR4, SR_CTAID.X ;  /* 0x00000000000479c3 */ /* 0x000e220000002500 */
[----:B------:R-:W1:Y:S07]  /*0060*/  LDCU.64 UR6, c[0x0][0x358] ;  /* 0x00006b00ff0677ac */ /* 0x000e6e0008000a00 */
[----:B------:R-:W2:Y:S01]  /*0070*/  LDC.64 R2, c[0x0][0x380] ;  /* 0x0000e000ff027b82 */ /* 0x000ea20000000a00 */
[----:B0-----:R-:W-:-:S04]  /*0080*/  IMAD R5, R7, UR4, R6 ;  /* 0x0000000407057c24 */ /* 0x001fc8000f8e0206 */
[----:B-12---:R-:W-:-:S07]  /*0090*/  IMAD.WIDE R4, R5, 0x4, R2 ;  /* 0x0000000405047825 */ /* 0x006fce00078e0202 */
.L_x_6:
[--C-:B------:R-:W-:Y:S01]  /*00a0*/  IMAD.MOV.U32 R8, RZ, RZ, R7.reuse ;  /* 0x000000ffff087224 */ /* 0x100fe200078e0007 */
[----:B------:R-:W-:Y:S01]  /*00b0*/  SHF.R.U32.HI R7, RZ, 0x1, R7 ;  /* 0x00000001ff077819 */ /* 0x000fe20000011607 */
[----:B------:R-:W-:Y:S03]  /*00c0*/  BSSY.RECONVERGENT B0, `(.L_x_4) ;  /* 0x0000009000007945 */ /* 0x000fe60003800200 */
[----:B------:R-:W-:-:S13]  /*00d0*/  ISETP.GE.U32.AND P0, PT, R6, R7, PT ;  /* 0x000000070600720c */ /* 0x000fda0003f06070 */
[----:B0-----:R-:W-:Y:S05]  /*00e0*/  @P0 BRA `(.L_x_5) ;  /* 0x0000000000180947 */ /* 0x001fea0003800000 */
[----:B------:R-:W-:Y:S01]  /*00f0*/  LEA R2, P0, R7, R4, 0x2 ;  /* 0x0000000407027211 */ /* 0x000fe200078010ff */
[----:B------:R-:W2:Y:S04]  /*0100*/  LDG.E R0, desc[UR6][R4.64] ;  /* 0x0000000604007981 */ /* 0x000ea8000c1e1900 */
[----:B------:R-:W-:-:S06]  /*0110*/  IMAD.X R3, RZ, RZ, R5, P0 ;  /* 0x000000ffff037224 */ /* 0x000fcc00000e0605 */
[----:B------:R-:W2:Y:S02]  /*0120*/  LDG.E R3, desc[UR6][R2.64] ;  /* 0x0000000602037981 */ /* 0x000ea4000c1e1900 */
[----:B--2---:R-:W-:-:S13]  /*0130*/  ISETP.GE.AND P0, PT, R0, R3, PT ;  /* 0x000000030000720c */ /* 0x004fda0003f06270 */
[----:B------:R0:W-:Y:S02]  /*0140*/  @!P0 STG.E desc[UR6][R4.64], R3 ;  /* 0x0000000304008986 */ /* 0x0001e4000c101906 */
.L_x_5:
[----:B------:R-:W-:Y:S05]  /*0150*/  BSYNC.RECONVERGENT B0 ;  /* 0x0000000000007941 */ /* 0x000fea0003800200 */
.L_x_4:
[----:B------:R-:W-:Y:S01]  /*0160*/  BAR.SYNC.DEFER_BLOCKING 0x0 ;  /* 0x0000000000007b1d */ /* 0x000fe20000010000 */
[----:B------:R-:W-:-:S13]  /*0170*/  ISETP.GT.U32.AND P0, PT, R8, 0x3, PT ;  /* 0x000000030800780c */ /* 0x000fda0003f04070 */
[----:B------:R-:W-:Y:S05]  /*0180*/  @P0 BRA `(.L_x_6) ;  /* 0xfffffffc00c40947 */ /* 0x000fea000383ffff */
[----:B------:R-:W-:Y:S05]  /*0190*/  EXIT ;  /* 0x000000000000794d */ /* 0x000fea0003800000 */
.L_x_7:
        /* <DEDUP_REMOVED lines=14> */
.L_x_9:


//--------------------- .nv.shared.reserved.0     --------------------------
	.section	.nv.shared.reserved.0,"aw",@nobits
	.weak		__nv_reservedSMEM_offset_0_alias
	.size		__nv_reservedSMEM_offset_0_alias, 0, 64
	.other		__nv_reservedSMEM_offset_0_alias,@"STO_CUDA_RESERVED_SHARED STV_DEFAULT"
__nv_reservedSMEM_offset_0_alias:
	.zero		0
	.zero		64


//--------------------- .nv.constant0._Z12reduce_blockPi --------------------------
	.section	.nv.constant0._Z12reduce_blockPi,"a",@progbits
	.sectionflags	@""
	.align	4
.nv.constant0._Z12reduce_blockPi:
	.zero		904


//--------------------- .nv.constant0._Z13reduce_threadPi --------------------------
	.section	.nv.constant0._Z13reduce_threadPi,"a",@progbits
	.sectionflags	@""
	.align	4
.nv.constant0._Z13reduce_threadPi:
	.zero		904


//--------------------- SYMBOLS --------------------------

	.type		.nv.reservedSmem.offset0,@object
	.size		.nv.reservedSmem.offset0,0x4
